//
// Generated by NVIDIA NVVM Compiler
//
// Compiler Build ID: CL-36424714
// Cuda compilation tools, release 13.0, V13.0.88
// Based on NVVM 20.0.0
//

.version 9.0
.target sm_100
.address_size 64

	// .globl	_Z19sumMatrixOnDevice_1PfS_S_ii

.visible .entry _Z19sumMatrixOnDevice_1PfS_S_ii(
	.param .u64 .ptr .align 1 _Z19sumMatrixOnDevice_1PfS_S_ii_param_0,
	.param .u64 .ptr .align 1 _Z19sumMatrixOnDevice_1PfS_S_ii_param_1,
	.param .u64 .ptr .align 1 _Z19sumMatrixOnDevice_1PfS_S_ii_param_2,
	.param .u32 _Z19sumMatrixOnDevice_1PfS_S_ii_param_3,
	.param .u32 _Z19sumMatrixOnDevice_1PfS_S_ii_param_4
)
{
	.reg .pred 	%p<4>;
	.reg .b32 	%r<12>;
	.reg .b32 	%f<4>;
	.reg .b64 	%rd<15>;

	ld.param.u64 	%rd3, [_Z19sumMatrixOnDevice_1PfS_S_ii_param_0];
	ld.param.u64 	%rd4, [_Z19sumMatrixOnDevice_1PfS_S_ii_param_1];
	ld.param.u64 	%rd5, [_Z19sumMatrixOnDevice_1PfS_S_ii_param_2];
	ld.param.s32 	%rd2, [_Z19sumMatrixOnDevice_1PfS_S_ii_param_3];
	ld.param.u32 	%r2, [_Z19sumMatrixOnDevice_1PfS_S_ii_param_4];
	mov.u32 	%r4, %tid.x;
	mov.u32 	%r5, %ctaid.x;
	mov.u32 	%r6, %ntid.x;
	mad.lo.s32 	%r7, %r5, %r6, %r4;
	cvt.u64.u32 	%rd1, %r7;
	mov.u32 	%r8, %tid.y;
	mov.u32 	%r9, %ctaid.y;
	mov.u32 	%r10, %ntid.y;
	mad.lo.s32 	%r11, %r9, %r10, %r8;
	setp.ge.u64 	%p1, %rd1, %rd2;
	setp.ge.u32 	%p2, %r11, %r2;
	or.pred  	%p3, %p1, %p2;
	@%p3 bra 	$L__BB0_2;
	cvta.to.global.u64 	%rd6, %rd3;
	cvta.to.global.u64 	%rd7, %rd4;
	cvta.to.global.u64 	%rd8, %rd5;
	cvt.u64.u32 	%rd9, %r11;
	mad.lo.s64 	%rd10, %rd2, %rd9, %rd1;
	shl.b64 	%rd11, %rd10, 2;
	add.s64 	%rd12, %rd6, %rd11;
	ld.global.f32 	%f1, [%rd12];
	add.s64 	%rd13, %rd7, %rd11;
	ld.global.f32 	%f2, [%rd13];
	add.f32 	%f3, %f1, %f2;
	add.s64 	%rd14, %rd8, %rd11;
	st.global.f32 	[%rd14], %f3;
$L__BB0_2:
	ret;

}


// ===== COMPILED SASS (sm_100) =====

	.target	sm_100

	.elftype	@"ET_EXEC"


//--------------------- .note.nv.tkinfo           --------------------------
	.section	.note.nv.tkinfo,"",@"SHT_NOTE"
	.sectionflags	@"SHF_NOTE_NV_TKINFO"
	.tkinfo
        /*0018*/ 	.word	0x00000002
        /*0030*/ 	.string	""
        /*0030*/ 	.string	"ptxas"
        /*0030*/ 	.string	"Cuda compilation tools, release 13.0, V13.0.88"
        /*0030*/ 	.string	"Build cuda_13.0.r13.0/compiler.36424714_0"
        /*0030*/ 	.string	"-arch sm_100 -m 64 "



//--------------------- .note.nv.cuinfo           --------------------------
	.section	.note.nv.cuinfo,"",@"SHT_NOTE"
	.sectionflags	@"SHF_NOTE_NV_CUINFO"
        /*0018*/ 	.short	0x0002
        /*001a*/ 	.short	0x0064
        /*001c*/ 	.short	0x0082
	.zero		2


//--------------------- .nv.info                  --------------------------
	.section	.nv.info,"",@"SHT_CUDA_INFO"
	.align	4


	//----- nvinfo : EIATTR_REGCOUNT
	.align		4
        /*0000*/ 	.byte	0x04, 0x2f
        /*0002*/ 	.short	(.L_1 - .L_0)
	.align		4
.L_0:
        /*0004*/ 	.word	index@(_Z19sumMatrixOnDevice_1PfS_S_ii)
        /*0008*/ 	.word	0x0000000c


	//----- nvinfo : EIATTR_FRAME_SIZE
	.align		4
.L_1:
        /*000c*/ 	.byte	0x04, 0x11
        /*000e*/ 	.short	(.L_3 - .L_2)
	.align		4
.L_2:
        /*0010*/ 	.word	index@(_Z19sumMatrixOnDevice_1PfS_S_ii)
        /*0014*/ 	.word	0x00000000


	//----- nvinfo : EIATTR_MIN_STACK_SIZE
	.align		4
.L_3:
        /*0018*/ 	.byte	0x04, 0x12
        /*001a*/ 	.short	(.L_5 - .L_4)
	.align		4
.L_4:
        /*001c*/ 	.word	index@(_Z19sumMatrixOnDevice_1PfS_S_ii)
        /*0020*/ 	.word	0x00000000
.L_5:


//--------------------- .nv.compat                --------------------------
	.section	.nv.compat,"",@"SHT_CUDA_COMPAT_INFO"
	.align	4
        /*0000*/ 	.byte	0x02, 0x09, 0x00, 0x00, 0x02, 0x02, 0x01, 0x00, 0x02, 0x05, 0x05, 0x00, 0x03, 0x07, 0x01, 0x01
        /*0010*/ 	.byte	0x02, 0x03, 0x00, 0x00, 0x02, 0x06, 0x01, 0x00, 0x04, 0x0b, 0x08, 0x00, 0x09, 0x00, 0x00, 0x00
        /*0020*/ 	.byte	0x00, 0x00, 0x00, 0x00


//--------------------- .nv.info._Z19sumMatrixOnDevice_1PfS_S_ii --------------------------
	.section	.nv.info._Z19sumMatrixOnDevice_1PfS_S_ii,"",@"SHT_CUDA_INFO"
	.sectionflags	@""
	.align	4


	//----- nvinfo : EIATTR_CUDA_API_VERSION
	.align		4
        /*0000*/ 	.byte	0x04, 0x37
        /*0002*/ 	.short	(.L_7 - .L_6)
.L_6:
        /*0004*/ 	.word	0x00000082


	//----- nvinfo : EIATTR_KPARAM_INFO
	.align		4
.L_7:
        /*0008*/ 	.byte	0x04, 0x17
        /*000a*/ 	.short	(.L_9 - .L_8)
.L_8:
        /*000c*/ 	.word	0x00000000
        /*0010*/ 	.short	0x0004
        /*0012*/ 	.short	0x001c
        /*0014*/ 	.byte	0x00, 0xf0, 0x11, 0x00


	//----- nvinfo : EIATTR_KPARAM_INFO
	.align		4
.L_9:
        /*0018*/ 	.byte	0x04, 0x17
        /*001a*/ 	.short	(.L_11 - .L_10)
.L_10:
        /*001c*/ 	.word	0x00000000
        /*0020*/ 	.short	0x0003
        /*0022*/ 	.short	0x0018
        /*0024*/ 	.byte	0x00, 0xf0, 0x11, 0x00


	//----- nvinfo : EIATTR_KPARAM_INFO
	.align		4
.L_11:
        /*0028*/ 	.byte	0x04, 0x17
        /*002a*/ 	.short	(.L_13 - .L_12)
.L_12:
        /*002c*/ 	.word	0x00000000
        /*0030*/ 	.short	0x0002
        /*0032*/ 	.short	0x0010
        /*0034*/ 	.byte	0x00, 0xf5, 0x21, 0x00


	//----- nvinfo : EIATTR_KPARAM_INFO
	.align		4
.L_13:
        /*0038*/ 	.byte	0x04, 0x17
        /*003a*/ 	.short	(.L_15 - .L_14)
.L_14:
        /*003c*/ 	.word	0x00000000
        /*0040*/ 	.short	0x0001
        /*0042*/ 	.short	0x0008
        /*0044*/ 	.byte	0x00, 0xf5, 0x21, 0x00


	//----- nvinfo : EIATTR_KPARAM_INFO
	.align		4
.L_15:
        /*0048*/ 	.byte	0x04, 0x17
        /*004a*/ 	.short	(.L_17 - .L_16)
.L_16:
        /*004c*/ 	.word	0x00000000
        /*0050*/ 	.short	0x0000
        /*0052*/ 	.short	0x0000
        /*0054*/ 	.byte	0x00, 0xf5, 0x21, 0x00


	//----- nvinfo : EIATTR_SPARSE_MMA_MASK
	.align		4
.L_17:
        /*0058*/ 	.byte	0x03, 0x50
        /*005a*/ 	.short	0x0000


	//----- nvinfo : EIATTR_MAXREG_COUNT
	.align		4
        /*005c*/ 	.byte	0x03, 0x1b
        /*005e*/ 	.short	0x00ff


	//----- nvinfo : EIATTR_MERCURY_ISA_VERSION
	.align		4
        /*0060*/ 	.byte	0x03, 0x5f
        /*0062*/ 	.short	0x0101


	//----- nvinfo : EIATTR_VRC_CTA_INIT_COUNT
	.align		4
        /*0064*/ 	.byte	0x02, 0x4a
	.zero		1
	.zero		1


	//----- nvinfo : EIATTR_EXIT_INSTR_OFFSETS
	.align		4
        /*0068*/ 	.byte	0x04, 0x1c
        /*006a*/ 	.short	(.L_19 - .L_18)


	//   ....[0]....
.L_18:
        /*006c*/ 	.word	0x000000e0


	//   ....[1]....
        /*0070*/ 	.word	0x00000220


	//----- nvinfo : EIATTR_CBANK_PARAM_SIZE
	.align		4
.L_19:
        /*0074*/ 	.byte	0x03, 0x19
        /*0076*/ 	.short	0x0020


	//----- nvinfo : EIATTR_PARAM_CBANK
	.align		4
        /*0078*/ 	.byte	0x04, 0x0a
        /*007a*/ 	.short	(.L_21 - .L_20)
	.align		4
.L_20:
        /*007c*/ 	.word	index@(.nv.constant0._Z19sumMatrixOnDevice_1PfS_S_ii)
        /*0080*/ 	.short	0x0380
        /*0082*/ 	.short	0x0020


	//----- nvinfo : EIATTR_SW_WAR
	.align		4
.L_21:
        /*0084*/ 	.byte	0x04, 0x36
        /*0086*/ 	.short	(.L_23 - .L_22)
.L_22:
        /*0088*/ 	.word	0x00000008
.L_23:


//--------------------- .nv.callgraph             --------------------------
	.section	.nv.callgraph,"",@"SHT_CUDA_CALLGRAPH"
	.align	4
	.sectionentsize	8
	.align		4
        /*0000*/ 	.word	0x00000000
	.align		4
        /*0004*/ 	.word	0xffffffff
	.align		4
        /*0008*/ 	.word	0x00000000
	.align		4
        /*000c*/ 	.word	0xfffffffe
	.align		4
        /*0010*/ 	.word	0x00000000
	.align		4
        /*0014*/ 	.word	0xfffffffd
	.align		4
        /*0018*/ 	.word	0x00000000
	.align		4
        /*001c*/ 	.word	0xfffffffc


//--------------------- .text._Z19sumMatrixOnDevice_1PfS_S_ii --------------------------
	.section	.text._Z19sumMatrixOnDevice_1PfS_S_ii,"ax",@progbits
	.align	128
        .global         _Z19sumMatrixOnDevice_1PfS_S_ii
        .type           _Z19sumMatrixOnDevice_1PfS_S_ii,@function
        .size           _Z19sumMatrixOnDevice_1PfS_S_ii,(.L_x_1 - _Z19sumMatrixOnDevice_1PfS_S_ii)
        .other          _Z19sumMatrixOnDevice_1PfS_S_ii,@"STO_CUDA_ENTRY STV_DEFAULT"
_Z19sumMatrixOnDevice_1PfS_S_ii:
.text._Z19sumMatrixOnDevice_1PfS_S_ii:
[----:B------:R-:W-:Y:S01]  /*0000*/  LDC R1, c[0x0][0x37c] ;  /* 0x0000df00ff017b82 */ /* 0x000fe20000000800 */
[----:B------:R-:W0:Y:S07]  /*0010*/  S2R R2, SR_TID.X ;  /* 0x0000000000027919 */ /* 0x000e2e0000002100 */
[----:B------:R-:W0:Y:S01]  /*0020*/  LDC R3, c[0x0][0x360] ;  /* 0x0000d800ff037b82 */ /* 0x000e220000000800 */
[----:B------:R-:W1:Y:S01]  /*0030*/  LDCU.64 UR8, c[0x0][0x398] ;  /* 0x00007300ff0877ac */ /* 0x000e620008000a00 */
[----:B------:R-:W2:Y:S06]  /*0040*/  S2R R5, SR_TID.Y ;  /* 0x0000000000057919 */ /* 0x000eac0000002200 */
[----:B------:R-:W0:Y:S08]  /*0050*/  S2UR UR4, SR_CTAID.X ;  /* 0x00000000000479c3 */ /* 0x000e300000002500 */
[----:B------:R-:W2:Y:S01]  /*0060*/  S2UR UR5, SR_CTAID.Y ;  /* 0x00000000000579c3 */ /* 0x000ea20000002600 */
[----:B-1----:R-:W-:-:S07]  /*0070*/  USHF.R.S32.HI UR6, URZ, 0x1f, UR8 ;  /* 0x0000001fff067899 */ /* 0x002fce0008011408 */
[----:B------:R-:W2:Y:S01]  /*0080*/  LDC R0, c[0x0][0x364] ;  /* 0x0000d900ff007b82 */ /* 0x000ea20000000800 */
[----:B0-----:R-:W-:-:S05]  /*0090*/  IMAD R2, R3, UR4, R2 ;  /* 0x0000000403027c24 */ /* 0x001fca000f8e0202 */
[----:B------:R-:W-:Y:S01]  /*00a0*/  ISETP.GE.U32.AND P1, PT, R2, UR8, PT ;  /* 0x0000000802007c0c */ /* 0x000fe2000bf26070 */
[----:B--2---:R-:W-:-:S05]  /*00b0*/  IMAD R5, R0, UR5, R5 ;  /* 0x0000000500057c24 */ /* 0x004fca000f8e0205 */
[----:B------:R-:W-:-:S04]  /*00c0*/  ISETP.GE.U32.AND P0, PT, R5, UR9, PT ;  /* 0x0000000905007c0c */ /* 0x000fc8000bf06070 */
[----:B------:R-:W-:-:S13]  /*00d0*/  ISETP.GE.U32.OR.EX P0, PT, RZ, UR6, P0, P1 ;  /* 0x00000006ff007c0c */ /* 0x000fda0008706510 */
[----:B------:R-:W-:Y:S05]  /*00e0*/  @P0 EXIT ;  /* 0x000000000000094d */ /* 0x000fea0003800000 */
[----:B------:R-:W0:Y:S01]  /*00f0*/  LDCU.128 UR12, c[0x0][0x380] ;  /* 0x00007000ff0c77ac */ /* 0x000e220008000c00 */
[----:B------:R-:W-:Y:S02]  /*0100*/  IMAD.MOV.U32 R3, RZ, RZ, RZ ;  /* 0x000000ffff037224 */ /* 0x000fe400078e00ff */
[C---:B------:R-:W-:Y:S01]  /*0110*/  IMAD R7, R5.reuse, UR6, RZ ;  /* 0x0000000605077c24 */ /* 0x040fe2000f8e02ff */
[----:B------:R-:W1:Y:S01]  /*0120*/  LDCU.64 UR4, c[0x0][0x358] ;  /* 0x00006b00ff0477ac */ /* 0x000e620008000a00 */
[----:B------:R-:W-:Y:S01]  /*0130*/  IMAD.WIDE.U32 R2, R5, UR8, R2 ;  /* 0x0000000805027c25 */ /* 0x000fe2000f8e0002 */
[----:B------:R-:W2:Y:S03]  /*0140*/  LDCU.64 UR10, c[0x0][0x390] ;  /* 0x00007200ff0a77ac */ /* 0x000ea60008000a00 */
[----:B------:R-:W-:Y:S02]  /*0150*/  IMAD.IADD R3, R3, 0x1, R7 ;  /* 0x0000000103037824 */ /* 0x000fe400078e0207 */
[----:B------:R-:W-:-:S03]  /*0160*/  IMAD.SHL.U32 R6, R2, 0x4, RZ ;  /* 0x0000000402067824 */ /* 0x000fc600078e00ff */
[----:B------:R-:W-:Y:S02]  /*0170*/  SHF.L.U64.HI R0, R2, 0x2, R3 ;  /* 0x0000000202007819 */ /* 0x000fe40000010203 */
[C---:B0-----:R-:W-:Y:S02]  /*0180*/  IADD3 R4, P1, PT, R6.reuse, UR14, RZ ;  /* 0x0000000e06047c10 */ /* 0x041fe4000ff3e0ff */
[----:B------:R-:W-:Y:S02]  /*0190*/  IADD3 R2, P0, PT, R6, UR12, RZ ;  /* 0x0000000c06027c10 */ /* 0x000fe4000ff1e0ff */
[C---:B------:R-:W-:Y:S02]  /*01a0*/  IADD3.X R5, PT, PT, R0.reuse, UR15, RZ, P1, !PT ;  /* 0x0000000f00057c10 */ /* 0x040fe40008ffe4ff */
[----:B------:R-:W-:-:S04]  /*01b0*/  IADD3.X R3, PT, PT, R0, UR13, RZ, P0, !PT ;  /* 0x0000000d00037c10 */ /* 0x000fc800087fe4ff */
[----:B-1----:R-:W3:Y:S04]  /*01c0*/  LDG.E R5, desc[UR4][R4.64] ;  /* 0x0000000404057981 */ /* 0x002ee8000c1e1900 */
[----:B------:R-:W3:Y:S01]  /*01d0*/  LDG.E R2, desc[UR4][R2.64] ;  /* 0x0000000402027981 */ /* 0x000ee2000c1e1900 */
[----:B--2---:R-:W-:-:S04]  /*01e0*/  IADD3 R6, P0, PT, R6, UR10, RZ ;  /* 0x0000000a06067c10 */ /* 0x004fc8000ff1e0ff */
[----:B------:R-:W-:Y:S01]  /*01f0*/  IADD3.X R7, PT, PT, R0, UR11, RZ, P0, !PT ;  /* 0x0000000b00077c10 */ /* 0x000fe200087fe4ff */
[----:B---3--:R-:W-:-:S05]  /*0200*/  FADD R9, R2, R5 ;  /* 0x0000000502097221 */ /* 0x008fca0000000000 */
[----:B------:R-:W-:Y:S01]  /*0210*/  STG.E desc[UR4][R6.64], R9 ;  /* 0x0000000906007986 */ /* 0x000fe2000c101904 */
[----:B------:R-:W-:Y:S05]  /*0220*/  EXIT ;  /* 0x000000000000794d */ /* 0x000fea0003800000 */
.L_x_0:
[----:B------:R-:W-:-:S00]  /*0230*/  BRA `(.L_x_0) ;  /* 0xfffffffc00fc7947 */ /* 0x000fc0000383ffff */
[----:B------:R-:W-:-:S00]  /*0240*/  NOP ;  /* 0x0000000000007918 */ /* 0x000fc00000000000 */
        /* <DEDUP_REMOVED lines=11> */
.L_x_1:


//--------------------- .nv.shared.reserved.0     --------------------------
	.section	.nv.shared.reserved.0,"aw",@nobits
	.weak		__nv_reservedSMEM_offset_0_alias
	.size		__nv_reservedSMEM_offset_0_alias, 0, 64
	.other		__nv_reservedSMEM_offset_0_alias,@"STO_CUDA_RESERVED_SHARED STV_DEFAULT"
__nv_reservedSMEM_offset_0_alias:
	.zero		0
	.zero		64


//--------------------- .nv.constant0._Z19sumMatrixOnDevice_1PfS_S_ii --------------------------
	.section	.nv.constant0._Z19sumMatrixOnDevice_1PfS_S_ii,"a",@progbits
	.sectionflags	@""
	.align	4
.nv.constant0._Z19sumMatrixOnDevice_1PfS_S_ii:
	.zero		928


//--------------------- SYMBOLS --------------------------

	.type		.nv.reservedSmem.offset0,@object
	.size		.nv.reservedSmem.offset0,0x4
